//
// Generated by NVIDIA NVVM Compiler
//
// Compiler Build ID: CL-36424714
// Cuda compilation tools, release 13.0, V13.0.88
// Based on NVVM 20.0.0
//

.version 9.0
.target sm_100
.address_size 64

	// .globl	_ZN3cub18CUB_300001_SM_10006detail11EmptyKernelIvEEvv
.global .align 1 .b8 _ZN41_INTERNAL_6e14613f_4_k_cu_22ba05f1_2257864cuda3std3__45__cpo5beginE[1];
.global .align 1 .b8 _ZN41_INTERNAL_6e14613f_4_k_cu_22ba05f1_2257864cuda3std3__45__cpo3endE[1];
.global .align 1 .b8 _ZN41_INTERNAL_6e14613f_4_k_cu_22ba05f1_2257864cuda3std3__45__cpo6cbeginE[1];
.global .align 1 .b8 _ZN41_INTERNAL_6e14613f_4_k_cu_22ba05f1_2257864cuda3std3__45__cpo4cendE[1];
.global .align 1 .b8 _ZN41_INTERNAL_6e14613f_4_k_cu_22ba05f1_2257864cuda3std3__45__cpo6rbeginE[1];
.global .align 1 .b8 _ZN41_INTERNAL_6e14613f_4_k_cu_22ba05f1_2257864cuda3std3__45__cpo4rendE[1];
.global .align 1 .b8 _ZN41_INTERNAL_6e14613f_4_k_cu_22ba05f1_2257864cuda3std3__45__cpo7crbeginE[1];
.global .align 1 .b8 _ZN41_INTERNAL_6e14613f_4_k_cu_22ba05f1_2257864cuda3std3__45__cpo5crendE[1];
.global .align 1 .b8 _ZN41_INTERNAL_6e14613f_4_k_cu_22ba05f1_2257864cuda3std3__443_GLOBAL__N__6e14613f_4_k_cu_22ba05f1_2257866ignoreE[1];
.global .align 1 .b8 _ZN41_INTERNAL_6e14613f_4_k_cu_22ba05f1_2257864cuda3std3__419piecewise_constructE[1];
.global .align 1 .b8 _ZN41_INTERNAL_6e14613f_4_k_cu_22ba05f1_2257864cuda3std3__48in_placeE[1];
.global .align 1 .b8 _ZN41_INTERNAL_6e14613f_4_k_cu_22ba05f1_2257864cuda3std3__420unreachable_sentinelE[1];
.global .align 1 .b8 _ZN41_INTERNAL_6e14613f_4_k_cu_22ba05f1_2257864cuda3std3__47nulloptE[1];
.global .align 1 .b8 _ZN41_INTERNAL_6e14613f_4_k_cu_22ba05f1_2257864cuda3std3__48unexpectE[1];
.global .align 1 .b8 _ZN41_INTERNAL_6e14613f_4_k_cu_22ba05f1_2257864cuda3std6ranges3__45__cpo4swapE[1];
.global .align 1 .b8 _ZN41_INTERNAL_6e14613f_4_k_cu_22ba05f1_2257864cuda3std6ranges3__45__cpo9iter_moveE[1];
.global .align 1 .b8 _ZN41_INTERNAL_6e14613f_4_k_cu_22ba05f1_2257864cuda3std6ranges3__45__cpo5beginE[1];
.global .align 1 .b8 _ZN41_INTERNAL_6e14613f_4_k_cu_22ba05f1_2257864cuda3std6ranges3__45__cpo3endE[1];
.global .align 1 .b8 _ZN41_INTERNAL_6e14613f_4_k_cu_22ba05f1_2257864cuda3std6ranges3__45__cpo6cbeginE[1];
.global .align 1 .b8 _ZN41_INTERNAL_6e14613f_4_k_cu_22ba05f1_2257864cuda3std6ranges3__45__cpo4cendE[1];
.global .align 1 .b8 _ZN41_INTERNAL_6e14613f_4_k_cu_22ba05f1_2257864cuda3std6ranges3__45__cpo7advanceE[1];
.global .align 1 .b8 _ZN41_INTERNAL_6e14613f_4_k_cu_22ba05f1_2257864cuda3std6ranges3__45__cpo9iter_swapE[1];
.global .align 1 .b8 _ZN41_INTERNAL_6e14613f_4_k_cu_22ba05f1_2257864cuda3std6ranges3__45__cpo4nextE[1];
.global .align 1 .b8 _ZN41_INTERNAL_6e14613f_4_k_cu_22ba05f1_2257864cuda3std6ranges3__45__cpo4prevE[1];
.global .align 1 .b8 _ZN41_INTERNAL_6e14613f_4_k_cu_22ba05f1_2257864cuda3std6ranges3__45__cpo4dataE[1];
.global .align 1 .b8 _ZN41_INTERNAL_6e14613f_4_k_cu_22ba05f1_2257864cuda3std6ranges3__45__cpo5cdataE[1];
.global .align 1 .b8 _ZN41_INTERNAL_6e14613f_4_k_cu_22ba05f1_2257864cuda3std6ranges3__45__cpo4sizeE[1];
.global .align 1 .b8 _ZN41_INTERNAL_6e14613f_4_k_cu_22ba05f1_2257864cuda3std6ranges3__45__cpo5ssizeE[1];
.global .align 1 .b8 _ZN41_INTERNAL_6e14613f_4_k_cu_22ba05f1_2257864cuda3std6ranges3__45__cpo8distanceE[1];
.global .align 1 .b8 _ZN41_INTERNAL_6e14613f_4_k_cu_22ba05f1_2257866thrust24THRUST_300001_SM_1000_NS8cuda_cub3parE[1];
.global .align 1 .b8 _ZN41_INTERNAL_6e14613f_4_k_cu_22ba05f1_2257866thrust24THRUST_300001_SM_1000_NS8cuda_cub10par_nosyncE[1];
.global .align 1 .b8 _ZN41_INTERNAL_6e14613f_4_k_cu_22ba05f1_2257866thrust24THRUST_300001_SM_1000_NS6system6detail10sequential3seqE[1];
.global .align 1 .b8 _ZN41_INTERNAL_6e14613f_4_k_cu_22ba05f1_2257866thrust24THRUST_300001_SM_1000_NS12placeholders2_1E[1];
.global .align 1 .b8 _ZN41_INTERNAL_6e14613f_4_k_cu_22ba05f1_2257866thrust24THRUST_300001_SM_1000_NS12placeholders2_2E[1];
.global .align 1 .b8 _ZN41_INTERNAL_6e14613f_4_k_cu_22ba05f1_2257866thrust24THRUST_300001_SM_1000_NS12placeholders2_3E[1];
.global .align 1 .b8 _ZN41_INTERNAL_6e14613f_4_k_cu_22ba05f1_2257866thrust24THRUST_300001_SM_1000_NS12placeholders2_4E[1];
.global .align 1 .b8 _ZN41_INTERNAL_6e14613f_4_k_cu_22ba05f1_2257866thrust24THRUST_300001_SM_1000_NS12placeholders2_5E[1];
.global .align 1 .b8 _ZN41_INTERNAL_6e14613f_4_k_cu_22ba05f1_2257866thrust24THRUST_300001_SM_1000_NS12placeholders2_6E[1];
.global .align 1 .b8 _ZN41_INTERNAL_6e14613f_4_k_cu_22ba05f1_2257866thrust24THRUST_300001_SM_1000_NS12placeholders2_7E[1];
.global .align 1 .b8 _ZN41_INTERNAL_6e14613f_4_k_cu_22ba05f1_2257866thrust24THRUST_300001_SM_1000_NS12placeholders2_8E[1];
.global .align 1 .b8 _ZN41_INTERNAL_6e14613f_4_k_cu_22ba05f1_2257866thrust24THRUST_300001_SM_1000_NS12placeholders2_9E[1];
.global .align 1 .b8 _ZN41_INTERNAL_6e14613f_4_k_cu_22ba05f1_2257866thrust24THRUST_300001_SM_1000_NS12placeholders3_10E[1];
.global .align 1 .b8 _ZN41_INTERNAL_6e14613f_4_k_cu_22ba05f1_2257866thrust24THRUST_300001_SM_1000_NS3seqE[1];

.visible .entry _ZN3cub18CUB_300001_SM_10006detail11EmptyKernelIvEEvv()
{


	ret;

}


// ===== COMPILED SASS (sm_100) =====

	.target	sm_100

	.elftype	@"ET_EXEC"


//--------------------- .note.nv.tkinfo           --------------------------
	.section	.note.nv.tkinfo,"",@"SHT_NOTE"
	.sectionflags	@"SHF_NOTE_NV_TKINFO"
	.tkinfo
        /*0018*/ 	.word	0x00000002
        /*0030*/ 	.string	""
        /*0030*/ 	.string	"ptxas"
        /*0030*/ 	.string	"Cuda compilation tools, release 13.0, V13.0.88"
        /*0030*/ 	.string	"Build cuda_13.0.r13.0/compiler.36424714_0"
        /*0030*/ 	.string	"-arch sm_100 -m 64 "



//--------------------- .note.nv.cuinfo           --------------------------
	.section	.note.nv.cuinfo,"",@"SHT_NOTE"
	.sectionflags	@"SHF_NOTE_NV_CUINFO"
        /*0018*/ 	.short	0x0002
        /*001a*/ 	.short	0x0064
        /*001c*/ 	.short	0x0082
	.zero		2


//--------------------- .nv.info                  --------------------------
	.section	.nv.info,"",@"SHT_CUDA_INFO"
	.align	4


	//----- nvinfo : EIATTR_REGCOUNT
	.align		4
        /*0000*/ 	.byte	0x04, 0x2f
        /*0002*/ 	.short	(.L_44 - .L_43)
	.align		4
.L_43:
        /*0004*/ 	.word	index@(_ZN3cub18CUB_300001_SM_10006detail11EmptyKernelIvEEvv)
        /*0008*/ 	.word	0x00000004


	//----- nvinfo : EIATTR_FRAME_SIZE
	.align		4
.L_44:
        /*000c*/ 	.byte	0x04, 0x11
        /*000e*/ 	.short	(.L_46 - .L_45)
	.align		4
.L_45:
        /*0010*/ 	.word	index@(_ZN3cub18CUB_300001_SM_10006detail11EmptyKernelIvEEvv)
        /*0014*/ 	.word	0x00000000


	//----- nvinfo : EIATTR_MIN_STACK_SIZE
	.align		4
.L_46:
        /*0018*/ 	.byte	0x04, 0x12
        /*001a*/ 	.short	(.L_48 - .L_47)
	.align		4
.L_47:
        /*001c*/ 	.word	index@(_ZN3cub18CUB_300001_SM_10006detail11EmptyKernelIvEEvv)
        /*0020*/ 	.word	0x00000000
.L_48:


//--------------------- .nv.compat                --------------------------
	.section	.nv.compat,"",@"SHT_CUDA_COMPAT_INFO"
	.align	4
        /*0000*/ 	.byte	0x02, 0x09, 0x00, 0x00, 0x02, 0x02, 0x01, 0x00, 0x02, 0x05, 0x05, 0x00, 0x03, 0x07, 0x01, 0x01
        /*0010*/ 	.byte	0x02, 0x03, 0x00, 0x00, 0x02, 0x06, 0x01, 0x00, 0x04, 0x0b, 0x08, 0x00, 0x09, 0x00, 0x00, 0x00
        /*0020*/ 	.byte	0x00, 0x00, 0x00, 0x00


//--------------------- .nv.info._ZN3cub18CUB_300001_SM_10006detail11EmptyKernelIvEEvv --------------------------
	.section	.nv.info._ZN3cub18CUB_300001_SM_10006detail11EmptyKernelIvEEvv,"",@"SHT_CUDA_INFO"
	.sectionflags	@""
	.align	4


	//----- nvinfo : EIATTR_CUDA_API_VERSION
	.align		4
        /*0000*/ 	.byte	0x04, 0x37
        /*0002*/ 	.short	(.L_50 - .L_49)
.L_49:
        /*0004*/ 	.word	0x00000082


	//----- nvinfo : EIATTR_SPARSE_MMA_MASK
	.align		4
.L_50:
        /*0008*/ 	.byte	0x03, 0x50
        /*000a*/ 	.short	0x0000


	//----- nvinfo : EIATTR_MAXREG_COUNT
	.align		4
        /*000c*/ 	.byte	0x03, 0x1b
        /*000e*/ 	.short	0x00ff


	//----- nvinfo : EIATTR_MERCURY_ISA_VERSION
	.align		4
        /*0010*/ 	.byte	0x03, 0x5f
        /*0012*/ 	.short	0x0101


	//----- nvinfo : EIATTR_VRC_CTA_INIT_COUNT
	.align		4
        /*0014*/ 	.byte	0x02, 0x4a
	.zero		1
	.zero		1


	//----- nvinfo : EIATTR_EXIT_INSTR_OFFSETS
	.align		4
        /*0018*/ 	.byte	0x04, 0x1c
        /*001a*/ 	.short	(.L_52 - .L_51)


	//   ....[0]....
.L_51:
        /*001c*/ 	.word	0x00000010


	//----- nvinfo : EIATTR_SW_WAR
	.align		4
.L_52:
        /*0020*/ 	.byte	0x04, 0x36
        /*0022*/ 	.short	(.L_54 - .L_53)
.L_53:
        /*0024*/ 	.word	0x00000008
.L_54:


//--------------------- .nv.callgraph             --------------------------
	.section	.nv.callgraph,"",@"SHT_CUDA_CALLGRAPH"
	.align	4
	.sectionentsize	8
	.align		4
        /*0000*/ 	.word	0x00000000
	.align		4
        /*0004*/ 	.word	0xffffffff
	.align		4
        /*0008*/ 	.word	0x00000000
	.align		4
        /*000c*/ 	.word	0xfffffffe
	.align		4
        /*0010*/ 	.word	0x00000000
	.align		4
        /*0014*/ 	.word	0xfffffffd
	.align		4
        /*0018*/ 	.word	0x00000000
	.align		4
        /*001c*/ 	.word	0xfffffffc


//--------------------- .nv.constant4             --------------------------
	.section	.nv.constant4,"a",@progbits
	.align	8
	.align		8
.nv.constant4:
        /*0000*/ 	.dword	_ZN41_INTERNAL_6e14613f_4_k_cu_22ba05f1_2261064cuda3std3__45__cpo5beginE
	.align		8
        /*0008*/ 	.dword	_ZN41_INTERNAL_6e14613f_4_k_cu_22ba05f1_2261064cuda3std3__45__cpo3endE
	.align		8
        /*0010*/ 	.dword	_ZN41_INTERNAL_6e14613f_4_k_cu_22ba05f1_2261064cuda3std3__45__cpo6cbeginE
	.align		8
        /*0018*/ 	.dword	_ZN41_INTERNAL_6e14613f_4_k_cu_22ba05f1_2261064cuda3std3__45__cpo4cendE
	.align		8
        /*0020*/ 	.dword	_ZN41_INTERNAL_6e14613f_4_k_cu_22ba05f1_2261064cuda3std3__45__cpo6rbeginE
	.align		8
        /*0028*/ 	.dword	_ZN41_INTERNAL_6e14613f_4_k_cu_22ba05f1_2261064cuda3std3__45__cpo4rendE
	.align		8
        /*0030*/ 	.dword	_ZN41_INTERNAL_6e14613f_4_k_cu_22ba05f1_2261064cuda3std3__45__cpo7crbeginE
	.align		8
        /*0038*/ 	.dword	_ZN41_INTERNAL_6e14613f_4_k_cu_22ba05f1_2261064cuda3std3__45__cpo5crendE
	.align		8
        /*0040*/ 	.dword	_ZN41_INTERNAL_6e14613f_4_k_cu_22ba05f1_2261064cuda3std3__443_GLOBAL__N__6e14613f_4_k_cu_22ba05f1_2261066ignoreE
	.align		8
        /*0048*/ 	.dword	_ZN41_INTERNAL_6e14613f_4_k_cu_22ba05f1_2261064cuda3std3__419piecewise_constructE
	.align		8
        /*0050*/ 	.dword	_ZN41_INTERNAL_6e14613f_4_k_cu_22ba05f1_2261064cuda3std3__48in_placeE
	.align		8
        /*0058*/ 	.dword	_ZN41_INTERNAL_6e14613f_4_k_cu_22ba05f1_2261064cuda3std3__420unreachable_sentinelE
	.align		8
        /*0060*/ 	.dword	_ZN41_INTERNAL_6e14613f_4_k_cu_22ba05f1_2261064cuda3std3__47nulloptE
	.align		8
        /*0068*/ 	.dword	_ZN41_INTERNAL_6e14613f_4_k_cu_22ba05f1_2261064cuda3std3__48unexpectE
	.align		8
        /*0070*/ 	.dword	_ZN41_INTERNAL_6e14613f_4_k_cu_22ba05f1_2261064cuda3std6ranges3__45__cpo4swapE
	.align		8
        /*0078*/ 	.dword	_ZN41_INTERNAL_6e14613f_4_k_cu_22ba05f1_2261064cuda3std6ranges3__45__cpo9iter_moveE
	.align		8
        /*0080*/ 	.dword	_ZN41_INTERNAL_6e14613f_4_k_cu_22ba05f1_2261064cuda3std6ranges3__45__cpo5beginE
	.align		8
        /*0088*/ 	.dword	_ZN41_INTERNAL_6e14613f_4_k_cu_22ba05f1_2261064cuda3std6ranges3__45__cpo3endE
	.align		8
        /*0090*/ 	.dword	_ZN41_INTERNAL_6e14613f_4_k_cu_22ba05f1_2261064cuda3std6ranges3__45__cpo6cbeginE
	.align		8
        /*0098*/ 	.dword	_ZN41_INTERNAL_6e14613f_4_k_cu_22ba05f1_2261064cuda3std6ranges3__45__cpo4cendE
	.align		8
        /*00a0*/ 	.dword	_ZN41_INTERNAL_6e14613f_4_k_cu_22ba05f1_2261064cuda3std6ranges3__45__cpo7advanceE
	.align		8
        /*00a8*/ 	.dword	_ZN41_INTERNAL_6e14613f_4_k_cu_22ba05f1_2261064cuda3std6ranges3__45__cpo9iter_swapE
	.align		8
        /*00b0*/ 	.dword	_ZN41_INTERNAL_6e14613f_4_k_cu_22ba05f1_2261064cuda3std6ranges3__45__cpo4nextE
	.align		8
        /*00b8*/ 	.dword	_ZN41_INTERNAL_6e14613f_4_k_cu_22ba05f1_2261064cuda3std6ranges3__45__cpo4prevE
	.align		8
        /*00c0*/ 	.dword	_ZN41_INTERNAL_6e14613f_4_k_cu_22ba05f1_2261064cuda3std6ranges3__45__cpo4dataE
	.align		8
        /*00c8*/ 	.dword	_ZN41_INTERNAL_6e14613f_4_k_cu_22ba05f1_2261064cuda3std6ranges3__45__cpo5cdataE
	.align		8
        /*00d0*/ 	.dword	_ZN41_INTERNAL_6e14613f_4_k_cu_22ba05f1_2261064cuda3std6ranges3__45__cpo4sizeE
	.align		8
        /*00d8*/ 	.dword	_ZN41_INTERNAL_6e14613f_4_k_cu_22ba05f1_2261064cuda3std6ranges3__45__cpo5ssizeE
	.align		8
        /*00e0*/ 	.dword	_ZN41_INTERNAL_6e14613f_4_k_cu_22ba05f1_2261064cuda3std6ranges3__45__cpo8distanceE
	.align		8
        /*00e8*/ 	.dword	_ZN41_INTERNAL_6e14613f_4_k_cu_22ba05f1_2261066thrust24THRUST_300001_SM_1000_NS8cuda_cub3parE
	.align		8
        /*00f0*/ 	.dword	_ZN41_INTERNAL_6e14613f_4_k_cu_22ba05f1_2261066thrust24THRUST_300001_SM_1000_NS8cuda_cub10par_nosyncE
	.align		8
        /*00f8*/ 	.dword	_ZN41_INTERNAL_6e14613f_4_k_cu_22ba05f1_2261066thrust24THRUST_300001_SM_1000_NS6system6detail10sequential3seqE
	.align		8
        /*0100*/ 	.dword	_ZN41_INTERNAL_6e14613f_4_k_cu_22ba05f1_2261066thrust24THRUST_300001_SM_1000_NS12placeholders2_1E
	.align		8
        /*0108*/ 	.dword	_ZN41_INTERNAL_6e14613f_4_k_cu_22ba05f1_2261066thrust24THRUST_300001_SM_1000_NS12placeholders2_2E
	.align		8
        /*0110*/ 	.dword	_ZN41_INTERNAL_6e14613f_4_k_cu_22ba05f1_2261066thrust24THRUST_300001_SM_1000_NS12placeholders2_3E
	.align		8
        /*0118*/ 	.dword	_ZN41_INTERNAL_6e14613f_4_k_cu_22ba05f1_2261066thrust24THRUST_300001_SM_1000_NS12placeholders2_4E
	.align		8
        /*0120*/ 	.dword	_ZN41_INTERNAL_6e14613f_4_k_cu_22ba05f1_2261066thrust24THRUST_300001_SM_1000_NS12placeholders2_5E
	.align		8
        /*0128*/ 	.dword	_ZN41_INTERNAL_6e14613f_4_k_cu_22ba05f1_2261066thrust24THRUST_300001_SM_1000_NS12placeholders2_6E
	.align		8
        /*0130*/ 	.dword	_ZN41_INTERNAL_6e14613f_4_k_cu_22ba05f1_2261066thrust24THRUST_300001_SM_1000_NS12placeholders2_7E
	.align		8
        /*0138*/ 	.dword	_ZN41_INTERNAL_6e14613f_4_k_cu_22ba05f1_2261066thrust24THRUST_300001_SM_1000_NS12placeholders2_8E
	.align		8
        /*0140*/ 	.dword	_ZN41_INTERNAL_6e14613f_4_k_cu_22ba05f1_2261066thrust24THRUST_300001_SM_1000_NS12placeholders2_9E
	.align		8
        /*0148*/ 	.dword	_ZN41_INTERNAL_6e14613f_4_k_cu_22ba05f1_2261066thrust24THRUST_300001_SM_1000_NS12placeholders3_10E
	.align		8
        /*0150*/ 	.dword	_ZN41_INTERNAL_6e14613f_4_k_cu_22ba05f1_2261066thrust24THRUST_300001_SM_1000_NS3seqE


//--------------------- .text._ZN3cub18CUB_300001_SM_10006detail11EmptyKernelIvEEvv --------------------------
	.section	.text._ZN3cub18CUB_300001_SM_10006detail11EmptyKernelIvEEvv,"ax",@progbits
	.align	128
        .global         _ZN3cub18CUB_300001_SM_10006detail11EmptyKernelIvEEvv
        .type           _ZN3cub18CUB_300001_SM_10006detail11EmptyKernelIvEEvv,@function
        .size           _ZN3cub18CUB_300001_SM_10006detail11EmptyKernelIvEEvv,(.L_x_1 - _ZN3cub18CUB_300001_SM_10006detail11EmptyKernelIvEEvv)
        .other          _ZN3cub18CUB_300001_SM_10006detail11EmptyKernelIvEEvv,@"STO_CUDA_ENTRY STV_DEFAULT"
_ZN3cub18CUB_300001_SM_10006detail11EmptyKernelIvEEvv:
.text._ZN3cub18CUB_300001_SM_10006detail11EmptyKernelIvEEvv:
[----:B------:R-:W-:Y:S01]  /*0000*/  LDC R1, c[0x0][0x37c] ;  /* 0x0000df00ff017b82 */ /* 0x000fe20000000800 */
[----:B------:R-:W-:Y:S05]  /*0010*/  EXIT ;  /* 0x000000000000794d */ /* 0x000fea0003800000 */
.L_x_0:
[----:B------:R-:W-:-:S00]  /*0020*/  BRA `(.L_x_0) ;  /* 0xfffffffc00fc7947 */ /* 0x000fc0000383ffff */
[----:B------:R-:W-:-:S00]  /*0030*/  NOP ;  /* 0x0000000000007918 */ /* 0x000fc00000000000 */
        /* <DEDUP_REMOVED lines=12> */
.L_x_1:


//--------------------- .nv.shared.reserved.0     --------------------------
	.section	.nv.shared.reserved.0,"aw",@nobits
	.weak		__nv_reservedSMEM_offset_0_alias
	.size		__nv_reservedSMEM_offset_0_alias, 0, 64
	.other		__nv_reservedSMEM_offset_0_alias,@"STO_CUDA_RESERVED_SHARED STV_DEFAULT"
__nv_reservedSMEM_offset_0_alias:
	.zero		0
	.zero		64


//--------------------- .nv.global                --------------------------
	.section	.nv.global,"aw",@nobits
.nv.global:
	.type		_ZN41_INTERNAL_6e14613f_4_k_cu_22ba05f1_2261066thrust24THRUST_300001_SM_1000_NS3seqE,@object
	.size		_ZN41_INTERNAL_6e14613f_4_k_cu_22ba05f1_2261066thrust24THRUST_300001_SM_1000_NS3seqE,(_ZN41_INTERNAL_6e14613f_4_k_cu_22ba05f1_2261064cuda3std3__48in_placeE - _ZN41_INTERNAL_6e14613f_4_k_cu_22ba05f1_2261066thrust24THRUST_300001_SM_1000_NS3seqE)
_ZN41_INTERNAL_6e14613f_4_k_cu_22ba05f1_2261066thrust24THRUST_300001_SM_1000_NS3seqE:
	.zero		1
	.type		_ZN41_INTERNAL_6e14613f_4_k_cu_22ba05f1_2261064cuda3std3__48in_placeE,@object
	.size		_ZN41_INTERNAL_6e14613f_4_k_cu_22ba05f1_2261064cuda3std3__48in_placeE,(_ZN41_INTERNAL_6e14613f_4_k_cu_22ba05f1_2261064cuda3std6ranges3__45__cpo4sizeE - _ZN41_INTERNAL_6e14613f_4_k_cu_22ba05f1_2261064cuda3std3__48in_placeE)
_ZN41_INTERNAL_6e14613f_4_k_cu_22ba05f1_2261064cuda3std3__48in_placeE:
	.zero		1
	.type		_ZN41_INTERNAL_6e14613f_4_k_cu_22ba05f1_2261064cuda3std6ranges3__45__cpo4sizeE,@object
	.size		_ZN41_INTERNAL_6e14613f_4_k_cu_22ba05f1_2261064cuda3std6ranges3__45__cpo4sizeE,(_ZN41_INTERNAL_6e14613f_4_k_cu_22ba05f1_2261066thrust24THRUST_300001_SM_1000_NS12placeholders2_3E - _ZN41_INTERNAL_6e14613f_4_k_cu_22ba05f1_2261064cuda3std6ranges3__45__cpo4sizeE)
_ZN41_INTERNAL_6e14613f_4_k_cu_22ba05f1_2261064cuda3std6ranges3__45__cpo4sizeE:
	.zero		1
	.type		_ZN41_INTERNAL_6e14613f_4_k_cu_22ba05f1_2261066thrust24THRUST_300001_SM_1000_NS12placeholders2_3E,@object
	.size		_ZN41_INTERNAL_6e14613f_4_k_cu_22ba05f1_2261066thrust24THRUST_300001_SM_1000_NS12placeholders2_3E,(_ZN41_INTERNAL_6e14613f_4_k_cu_22ba05f1_2261064cuda3std3__45__cpo6cbeginE - _ZN41_INTERNAL_6e14613f_4_k_cu_22ba05f1_2261066thrust24THRUST_300001_SM_1000_NS12placeholders2_3E)
_ZN41_INTERNAL_6e14613f_4_k_cu_22ba05f1_2261066thrust24THRUST_300001_SM_1000_NS12placeholders2_3E:
	.zero		1
	.type		_ZN41_INTERNAL_6e14613f_4_k_cu_22ba05f1_2261064cuda3std3__45__cpo6cbeginE,@object
	.size		_ZN41_INTERNAL_6e14613f_4_k_cu_22ba05f1_2261064cuda3std3__45__cpo6cbeginE,(_ZN41_INTERNAL_6e14613f_4_k_cu_22ba05f1_2261064cuda3std6ranges3__45__cpo6cbeginE - _ZN41_INTERNAL_6e14613f_4_k_cu_22ba05f1_2261064cuda3std3__45__cpo6cbeginE)
_ZN41_INTERNAL_6e14613f_4_k_cu_22ba05f1_2261064cuda3std3__45__cpo6cbeginE:
	.zero		1
	.type		_ZN41_INTERNAL_6e14613f_4_k_cu_22ba05f1_2261064cuda3std6ranges3__45__cpo6cbeginE,@object
	.size		_ZN41_INTERNAL_6e14613f_4_k_cu_22ba05f1_2261064cuda3std6ranges3__45__cpo6cbeginE,(_ZN41_INTERNAL_6e14613f_4_k_cu_22ba05f1_2261066thrust24THRUST_300001_SM_1000_NS12placeholders2_7E - _ZN41_INTERNAL_6e14613f_4_k_cu_22ba05f1_2261064cuda3std6ranges3__45__cpo6cbeginE)
_ZN41_INTERNAL_6e14613f_4_k_cu_22ba05f1_2261064cuda3std6ranges3__45__cpo6cbeginE:
	.zero		1
	.type		_ZN41_INTERNAL_6e14613f_4_k_cu_22ba05f1_2261066thrust24THRUST_300001_SM_1000_NS12placeholders2_7E,@object
	.size		_ZN41_INTERNAL_6e14613f_4_k_cu_22ba05f1_2261066thrust24THRUST_300001_SM_1000_NS12placeholders2_7E,(_ZN41_INTERNAL_6e14613f_4_k_cu_22ba05f1_2261064cuda3std3__45__cpo7crbeginE - _ZN41_INTERNAL_6e14613f_4_k_cu_22ba05f1_2261066thrust24THRUST_300001_SM_1000_NS12placeholders2_7E)
_ZN41_INTERNAL_6e14613f_4_k_cu_22ba05f1_2261066thrust24THRUST_300001_SM_1000_NS12placeholders2_7E:
	.zero		1
	.type		_ZN41_INTERNAL_6e14613f_4_k_cu_22ba05f1_2261064cuda3std3__45__cpo7crbeginE,@object
	.size		_ZN41_INTERNAL_6e14613f_4_k_cu_22ba05f1_2261064cuda3std3__45__cpo7crbeginE,(_ZN41_INTERNAL_6e14613f_4_k_cu_22ba05f1_2261064cuda3std6ranges3__45__cpo4nextE - _ZN41_INTERNAL_6e14613f_4_k_cu_22ba05f1_2261064cuda3std3__45__cpo7crbeginE)
_ZN41_INTERNAL_6e14613f_4_k_cu_22ba05f1_2261064cuda3std3__45__cpo7crbeginE:
	.zero		1
	.type		_ZN41_INTERNAL_6e14613f_4_k_cu_22ba05f1_2261064cuda3std6ranges3__45__cpo4nextE,@object
	.size		_ZN41_INTERNAL_6e14613f_4_k_cu_22ba05f1_2261064cuda3std6ranges3__45__cpo4nextE,(_ZN41_INTERNAL_6e14613f_4_k_cu_22ba05f1_2261064cuda3std6ranges3__45__cpo4swapE - _ZN41_INTERNAL_6e14613f_4_k_cu_22ba05f1_2261064cuda3std6ranges3__45__cpo4nextE)
_ZN41_INTERNAL_6e14613f_4_k_cu_22ba05f1_2261064cuda3std6ranges3__45__cpo4nextE:
	.zero		1
	.type		_ZN41_INTERNAL_6e14613f_4_k_cu_22ba05f1_2261064cuda3std6ranges3__45__cpo4swapE,@object
	.size		_ZN41_INTERNAL_6e14613f_4_k_cu_22ba05f1_2261064cuda3std6ranges3__45__cpo4swapE,(_ZN41_INTERNAL_6e14613f_4_k_cu_22ba05f1_2261066thrust24THRUST_300001_SM_1000_NS8cuda_cub10par_nosyncE - _ZN41_INTERNAL_6e14613f_4_k_cu_22ba05f1_2261064cuda3std6ranges3__45__cpo4swapE)
_ZN41_INTERNAL_6e14613f_4_k_cu_22ba05f1_2261064cuda3std6ranges3__45__cpo4swapE:
	.zero		1
	.type		_ZN41_INTERNAL_6e14613f_4_k_cu_22ba05f1_2261066thrust24THRUST_300001_SM_1000_NS8cuda_cub10par_nosyncE,@object
	.size		_ZN41_INTERNAL_6e14613f_4_k_cu_22ba05f1_2261066thrust24THRUST_300001_SM_1000_NS8cuda_cub10par_nosyncE,(_ZN41_INTERNAL_6e14613f_4_k_cu_22ba05f1_2261066thrust24THRUST_300001_SM_1000_NS12placeholders2_9E - _ZN41_INTERNAL_6e14613f_4_k_cu_22ba05f1_2261066thrust24THRUST_300001_SM_1000_NS8cuda_cub10par_nosyncE)
_ZN41_INTERNAL_6e14613f_4_k_cu_22ba05f1_2261066thrust24THRUST_300001_SM_1000_NS8cuda_cub10par_nosyncE:
	.zero		1
	.type		_ZN41_INTERNAL_6e14613f_4_k_cu_22ba05f1_2261066thrust24THRUST_300001_SM_1000_NS12placeholders2_9E,@object
	.size		_ZN41_INTERNAL_6e14613f_4_k_cu_22ba05f1_2261066thrust24THRUST_300001_SM_1000_NS12placeholders2_9E,(_ZN41_INTERNAL_6e14613f_4_k_cu_22ba05f1_2261064cuda3std3__443_GLOBAL__N__6e14613f_4_k_cu_22ba05f1_2261066ignoreE - _ZN41_INTERNAL_6e14613f_4_k_cu_22ba05f1_2261066thrust24THRUST_300001_SM_1000_NS12placeholders2_9E)
_ZN41_INTERNAL_6e14613f_4_k_cu_22ba05f1_2261066thrust24THRUST_300001_SM_1000_NS12placeholders2_9E:
	.zero		1
	.type		_ZN41_INTERNAL_6e14613f_4_k_cu_22ba05f1_2261064cuda3std3__443_GLOBAL__N__6e14613f_4_k_cu_22ba05f1_2261066ignoreE,@object
	.size		_ZN41_INTERNAL_6e14613f_4_k_cu_22ba05f1_2261064cuda3std3__443_GLOBAL__N__6e14613f_4_k_cu_22ba05f1_2261066ignoreE,(_ZN41_INTERNAL_6e14613f_4_k_cu_22ba05f1_2261064cuda3std6ranges3__45__cpo4dataE - _ZN41_INTERNAL_6e14613f_4_k_cu_22ba05f1_2261064cuda3std3__443_GLOBAL__N__6e14613f_4_k_cu_22ba05f1_2261066ignoreE)
_ZN41_INTERNAL_6e14613f_4_k_cu_22ba05f1_2261064cuda3std3__443_GLOBAL__N__6e14613f_4_k_cu_22ba05f1_2261066ignoreE:
	.zero		1
	.type		_ZN41_INTERNAL_6e14613f_4_k_cu_22ba05f1_2261064cuda3std6ranges3__45__cpo4dataE,@object
	.size		_ZN41_INTERNAL_6e14613f_4_k_cu_22ba05f1_2261064cuda3std6ranges3__45__cpo4dataE,(_ZN41_INTERNAL_6e14613f_4_k_cu_22ba05f1_2261066thrust24THRUST_300001_SM_1000_NS12placeholders2_1E - _ZN41_INTERNAL_6e14613f_4_k_cu_22ba05f1_2261064cuda3std6ranges3__45__cpo4dataE)
_ZN41_INTERNAL_6e14613f_4_k_cu_22ba05f1_2261064cuda3std6ranges3__45__cpo4dataE:
	.zero		1
	.type		_ZN41_INTERNAL_6e14613f_4_k_cu_22ba05f1_2261066thrust24THRUST_300001_SM_1000_NS12placeholders2_1E,@object
	.size		_ZN41_INTERNAL_6e14613f_4_k_cu_22ba05f1_2261066thrust24THRUST_300001_SM_1000_NS12placeholders2_1E,(_ZN41_INTERNAL_6e14613f_4_k_cu_22ba05f1_2261064cuda3std3__45__cpo5beginE - _ZN41_INTERNAL_6e14613f_4_k_cu_22ba05f1_2261066thrust24THRUST_300001_SM_1000_NS12placeholders2_1E)
_ZN41_INTERNAL_6e14613f_4_k_cu_22ba05f1_2261066thrust24THRUST_300001_SM_1000_NS12placeholders2_1E:
	.zero		1
	.type		_ZN41_INTERNAL_6e14613f_4_k_cu_22ba05f1_2261064cuda3std3__45__cpo5beginE,@object
	.size		_ZN41_INTERNAL_6e14613f_4_k_cu_22ba05f1_2261064cuda3std3__45__cpo5beginE,(_ZN41_INTERNAL_6e14613f_4_k_cu_22ba05f1_2261064cuda3std6ranges3__45__cpo5beginE - _ZN41_INTERNAL_6e14613f_4_k_cu_22ba05f1_2261064cuda3std3__45__cpo5beginE)
_ZN41_INTERNAL_6e14613f_4_k_cu_22ba05f1_2261064cuda3std3__45__cpo5beginE:
	.zero		1
	.type		_ZN41_INTERNAL_6e14613f_4_k_cu_22ba05f1_2261064cuda3std6ranges3__45__cpo5beginE,@object
	.size		_ZN41_INTERNAL_6e14613f_4_k_cu_22ba05f1_2261064cuda3std6ranges3__45__cpo5beginE,(_ZN41_INTERNAL_6e14613f_4_k_cu_22ba05f1_2261066thrust24THRUST_300001_SM_1000_NS12placeholders2_5E - _ZN41_INTERNAL_6e14613f_4_k_cu_22ba05f1_2261064cuda3std6ranges3__45__cpo5beginE)
_ZN41_INTERNAL_6e14613f_4_k_cu_22ba05f1_2261064cuda3std6ranges3__45__cpo5beginE:
	.zero		1
	.type		_ZN41_INTERNAL_6e14613f_4_k_cu_22ba05f1_2261066thrust24THRUST_300001_SM_1000_NS12placeholders2_5E,@object
	.size		_ZN41_INTERNAL_6e14613f_4_k_cu_22ba05f1_2261066thrust24THRUST_300001_SM_1000_NS12placeholders2_5E,(_ZN41_INTERNAL_6e14613f_4_k_cu_22ba05f1_2261064cuda3std3__45__cpo6rbeginE - _ZN41_INTERNAL_6e14613f_4_k_cu_22ba05f1_2261066thrust24THRUST_300001_SM_1000_NS12placeholders2_5E)
_ZN41_INTERNAL_6e14613f_4_k_cu_22ba05f1_2261066thrust24THRUST_300001_SM_1000_NS12placeholders2_5E:
	.zero		1
	.type		_ZN41_INTERNAL_6e14613f_4_k_cu_22ba05f1_2261064cuda3std3__45__cpo6rbeginE,@object
	.size		_ZN41_INTERNAL_6e14613f_4_k_cu_22ba05f1_2261064cuda3std3__45__cpo6rbeginE,(_ZN41_INTERNAL_6e14613f_4_k_cu_22ba05f1_2261064cuda3std6ranges3__45__cpo7advanceE - _ZN41_INTERNAL_6e14613f_4_k_cu_22ba05f1_2261064cuda3std3__45__cpo6rbeginE)
_ZN41_INTERNAL_6e14613f_4_k_cu_22ba05f1_2261064cuda3std3__45__cpo6rbeginE:
	.zero		1
	.type		_ZN41_INTERNAL_6e14613f_4_k_cu_22ba05f1_2261064cuda3std6ranges3__45__cpo7advanceE,@object
	.size		_ZN41_INTERNAL_6e14613f_4_k_cu_22ba05f1_2261064cuda3std6ranges3__45__cpo7advanceE,(_ZN41_INTERNAL_6e14613f_4_k_cu_22ba05f1_2261064cuda3std3__47nulloptE - _ZN41_INTERNAL_6e14613f_4_k_cu_22ba05f1_2261064cuda3std6ranges3__45__cpo7advanceE)
_ZN41_INTERNAL_6e14613f_4_k_cu_22ba05f1_2261064cuda3std6ranges3__45__cpo7advanceE:
	.zero		1
	.type		_ZN41_INTERNAL_6e14613f_4_k_cu_22ba05f1_2261064cuda3std3__47nulloptE,@object
	.size		_ZN41_INTERNAL_6e14613f_4_k_cu_22ba05f1_2261064cuda3std3__47nulloptE,(_ZN41_INTERNAL_6e14613f_4_k_cu_22ba05f1_2261064cuda3std6ranges3__45__cpo8distanceE - _ZN41_INTERNAL_6e14613f_4_k_cu_22ba05f1_2261064cuda3std3__47nulloptE)
_ZN41_INTERNAL_6e14613f_4_k_cu_22ba05f1_2261064cuda3std3__47nulloptE:
	.zero		1
	.type		_ZN41_INTERNAL_6e14613f_4_k_cu_22ba05f1_2261064cuda3std6ranges3__45__cpo8distanceE,@object
	.size		_ZN41_INTERNAL_6e14613f_4_k_cu_22ba05f1_2261064cuda3std6ranges3__45__cpo8distanceE,(_ZN41_INTERNAL_6e14613f_4_k_cu_22ba05f1_2261066thrust24THRUST_300001_SM_1000_NS12placeholders3_10E - _ZN41_INTERNAL_6e14613f_4_k_cu_22ba05f1_2261064cuda3std6ranges3__45__cpo8distanceE)
_ZN41_INTERNAL_6e14613f_4_k_cu_22ba05f1_2261064cuda3std6ranges3__45__cpo8distanceE:
	.zero		1
	.type		_ZN41_INTERNAL_6e14613f_4_k_cu_22ba05f1_2261066thrust24THRUST_300001_SM_1000_NS12placeholders3_10E,@object
	.size		_ZN41_INTERNAL_6e14613f_4_k_cu_22ba05f1_2261066thrust24THRUST_300001_SM_1000_NS12placeholders3_10E,(_ZN41_INTERNAL_6e14613f_4_k_cu_22ba05f1_2261064cuda3std3__419piecewise_constructE - _ZN41_INTERNAL_6e14613f_4_k_cu_22ba05f1_2261066thrust24THRUST_300001_SM_1000_NS12placeholders3_10E)
_ZN41_INTERNAL_6e14613f_4_k_cu_22ba05f1_2261066thrust24THRUST_300001_SM_1000_NS12placeholders3_10E:
	.zero		1
	.type		_ZN41_INTERNAL_6e14613f_4_k_cu_22ba05f1_2261064cuda3std3__419piecewise_constructE,@object
	.size		_ZN41_INTERNAL_6e14613f_4_k_cu_22ba05f1_2261064cuda3std3__419piecewise_constructE,(_ZN41_INTERNAL_6e14613f_4_k_cu_22ba05f1_2261064cuda3std6ranges3__45__cpo5cdataE - _ZN41_INTERNAL_6e14613f_4_k_cu_22ba05f1_2261064cuda3std3__419piecewise_constructE)
_ZN41_INTERNAL_6e14613f_4_k_cu_22ba05f1_2261064cuda3std3__419piecewise_constructE:
	.zero		1
	.type		_ZN41_INTERNAL_6e14613f_4_k_cu_22ba05f1_2261064cuda3std6ranges3__45__cpo5cdataE,@object
	.size		_ZN41_INTERNAL_6e14613f_4_k_cu_22ba05f1_2261064cuda3std6ranges3__45__cpo5cdataE,(_ZN41_INTERNAL_6e14613f_4_k_cu_22ba05f1_2261066thrust24THRUST_300001_SM_1000_NS12placeholders2_2E - _ZN41_INTERNAL_6e14613f_4_k_cu_22ba05f1_2261064cuda3std6ranges3__45__cpo5cdataE)
_ZN41_INTERNAL_6e14613f_4_k_cu_22ba05f1_2261064cuda3std6ranges3__45__cpo5cdataE:
	.zero		1
	.type		_ZN41_INTERNAL_6e14613f_4_k_cu_22ba05f1_2261066thrust24THRUST_300001_SM_1000_NS12placeholders2_2E,@object
	.size		_ZN41_INTERNAL_6e14613f_4_k_cu_22ba05f1_2261066thrust24THRUST_300001_SM_1000_NS12placeholders2_2E,(_ZN41_INTERNAL_6e14613f_4_k_cu_22ba05f1_2261064cuda3std3__45__cpo3endE - _ZN41_INTERNAL_6e14613f_4_k_cu_22ba05f1_2261066thrust24THRUST_300001_SM_1000_NS12placeholders2_2E)
_ZN41_INTERNAL_6e14613f_4_k_cu_22ba05f1_2261066thrust24THRUST_300001_SM_1000_NS12placeholders2_2E:
	.zero		1
	.type		_ZN41_INTERNAL_6e14613f_4_k_cu_22ba05f1_2261064cuda3std3__45__cpo3endE,@object
	.size		_ZN41_INTERNAL_6e14613f_4_k_cu_22ba05f1_2261064cuda3std3__45__cpo3endE,(_ZN41_INTERNAL_6e14613f_4_k_cu_22ba05f1_2261064cuda3std6ranges3__45__cpo3endE - _ZN41_INTERNAL_6e14613f_4_k_cu_22ba05f1_2261064cuda3std3__45__cpo3endE)
_ZN41_INTERNAL_6e14613f_4_k_cu_22ba05f1_2261064cuda3std3__45__cpo3endE:
	.zero		1
	.type		_ZN41_INTERNAL_6e14613f_4_k_cu_22ba05f1_2261064cuda3std6ranges3__45__cpo3endE,@object
	.size		_ZN41_INTERNAL_6e14613f_4_k_cu_22ba05f1_2261064cuda3std6ranges3__45__cpo3endE,(_ZN41_INTERNAL_6e14613f_4_k_cu_22ba05f1_2261066thrust24THRUST_300001_SM_1000_NS12placeholders2_6E - _ZN41_INTERNAL_6e14613f_4_k_cu_22ba05f1_2261064cuda3std6ranges3__45__cpo3endE)
_ZN41_INTERNAL_6e14613f_4_k_cu_22ba05f1_2261064cuda3std6ranges3__45__cpo3endE:
	.zero		1
	.type		_ZN41_INTERNAL_6e14613f_4_k_cu_22ba05f1_2261066thrust24THRUST_300001_SM_1000_NS12placeholders2_6E,@object
	.size		_ZN41_INTERNAL_6e14613f_4_k_cu_22ba05f1_2261066thrust24THRUST_300001_SM_1000_NS12placeholders2_6E,(_ZN41_INTERNAL_6e14613f_4_k_cu_22ba05f1_2261064cuda3std3__45__cpo4rendE - _ZN41_INTERNAL_6e14613f_4_k_cu_22ba05f1_2261066thrust24THRUST_300001_SM_1000_NS12placeholders2_6E)
_ZN41_INTERNAL_6e14613f_4_k_cu_22ba05f1_2261066thrust24THRUST_300001_SM_1000_NS12placeholders2_6E:
	.zero		1
	.type		_ZN41_INTERNAL_6e14613f_4_k_cu_22ba05f1_2261064cuda3std3__45__cpo4rendE,@object
	.size		_ZN41_INTERNAL_6e14613f_4_k_cu_22ba05f1_2261064cuda3std3__45__cpo4rendE,(_ZN41_INTERNAL_6e14613f_4_k_cu_22ba05f1_2261064cuda3std6ranges3__45__cpo9iter_swapE - _ZN41_INTERNAL_6e14613f_4_k_cu_22ba05f1_2261064cuda3std3__45__cpo4rendE)
_ZN41_INTERNAL_6e14613f_4_k_cu_22ba05f1_2261064cuda3std3__45__cpo4rendE:
	.zero		1
	.type		_ZN41_INTERNAL_6e14613f_4_k_cu_22ba05f1_2261064cuda3std6ranges3__45__cpo9iter_swapE,@object
	.size		_ZN41_INTERNAL_6e14613f_4_k_cu_22ba05f1_2261064cuda3std6ranges3__45__cpo9iter_swapE,(_ZN41_INTERNAL_6e14613f_4_k_cu_22ba05f1_2261064cuda3std3__48unexpectE - _ZN41_INTERNAL_6e14613f_4_k_cu_22ba05f1_2261064cuda3std6ranges3__45__cpo9iter_swapE)
_ZN41_INTERNAL_6e14613f_4_k_cu_22ba05f1_2261064cuda3std6ranges3__45__cpo9iter_swapE:
	.zero		1
	.type		_ZN41_INTERNAL_6e14613f_4_k_cu_22ba05f1_2261064cuda3std3__48unexpectE,@object
	.size		_ZN41_INTERNAL_6e14613f_4_k_cu_22ba05f1_2261064cuda3std3__48unexpectE,(_ZN41_INTERNAL_6e14613f_4_k_cu_22ba05f1_2261066thrust24THRUST_300001_SM_1000_NS8cuda_cub3parE - _ZN41_INTERNAL_6e14613f_4_k_cu_22ba05f1_2261064cuda3std3__48unexpectE)
_ZN41_INTERNAL_6e14613f_4_k_cu_22ba05f1_2261064cuda3std3__48unexpectE:
	.zero		1
	.type		_ZN41_INTERNAL_6e14613f_4_k_cu_22ba05f1_2261066thrust24THRUST_300001_SM_1000_NS8cuda_cub3parE,@object
	.size		_ZN41_INTERNAL_6e14613f_4_k_cu_22ba05f1_2261066thrust24THRUST_300001_SM_1000_NS8cuda_cub3parE,(_ZN41_INTERNAL_6e14613f_4_k_cu_22ba05f1_2261066thrust24THRUST_300001_SM_1000_NS12placeholders2_4E - _ZN41_INTERNAL_6e14613f_4_k_cu_22ba05f1_2261066thrust24THRUST_300001_SM_1000_NS8cuda_cub3parE)
_ZN41_INTERNAL_6e14613f_4_k_cu_22ba05f1_2261066thrust24THRUST_300001_SM_1000_NS8cuda_cub3parE:
	.zero		1
	.type		_ZN41_INTERNAL_6e14613f_4_k_cu_22ba05f1_2261066thrust24THRUST_300001_SM_1000_NS12placeholders2_4E,@object
	.size		_ZN41_INTERNAL_6e14613f_4_k_cu_22ba05f1_2261066thrust24THRUST_300001_SM_1000_NS12placeholders2_4E,(_ZN41_INTERNAL_6e14613f_4_k_cu_22ba05f1_2261064cuda3std3__45__cpo4cendE - _ZN41_INTERNAL_6e14613f_4_k_cu_22ba05f1_2261066thrust24THRUST_300001_SM_1000_NS12placeholders2_4E)
_ZN41_INTERNAL_6e14613f_4_k_cu_22ba05f1_2261066thrust24THRUST_300001_SM_1000_NS12placeholders2_4E:
	.zero		1
	.type		_ZN41_INTERNAL_6e14613f_4_k_cu_22ba05f1_2261064cuda3std3__45__cpo4cendE,@object
	.size		_ZN41_INTERNAL_6e14613f_4_k_cu_22ba05f1_2261064cuda3std3__45__cpo4cendE,(_ZN41_INTERNAL_6e14613f_4_k_cu_22ba05f1_2261064cuda3std6ranges3__45__cpo4cendE - _ZN41_INTERNAL_6e14613f_4_k_cu_22ba05f1_2261064cuda3std3__45__cpo4cendE)
_ZN41_INTERNAL_6e14613f_4_k_cu_22ba05f1_2261064cuda3std3__45__cpo4cendE:
	.zero		1
	.type		_ZN41_INTERNAL_6e14613f_4_k_cu_22ba05f1_2261064cuda3std6ranges3__45__cpo4cendE,@object
	.size		_ZN41_INTERNAL_6e14613f_4_k_cu_22ba05f1_2261064cuda3std6ranges3__45__cpo4cendE,(_ZN41_INTERNAL_6e14613f_4_k_cu_22ba05f1_2261064cuda3std3__420unreachable_sentinelE - _ZN41_INTERNAL_6e14613f_4_k_cu_22ba05f1_2261064cuda3std6ranges3__45__cpo4cendE)
_ZN41_INTERNAL_6e14613f_4_k_cu_22ba05f1_2261064cuda3std6ranges3__45__cpo4cendE:
	.zero		1
	.type		_ZN41_INTERNAL_6e14613f_4_k_cu_22ba05f1_2261064cuda3std3__420unreachable_sentinelE,@object
	.size		_ZN41_INTERNAL_6e14613f_4_k_cu_22ba05f1_2261064cuda3std3__420unreachable_sentinelE,(_ZN41_INTERNAL_6e14613f_4_k_cu_22ba05f1_2261064cuda3std6ranges3__45__cpo5ssizeE - _ZN41_INTERNAL_6e14613f_4_k_cu_22ba05f1_2261064cuda3std3__420unreachable_sentinelE)
_ZN41_INTERNAL_6e14613f_4_k_cu_22ba05f1_2261064cuda3std3__420unreachable_sentinelE:
	.zero		1
	.type		_ZN41_INTERNAL_6e14613f_4_k_cu_22ba05f1_2261064cuda3std6ranges3__45__cpo5ssizeE,@object
	.size		_ZN41_INTERNAL_6e14613f_4_k_cu_22ba05f1_2261064cuda3std6ranges3__45__cpo5ssizeE,(_ZN41_INTERNAL_6e14613f_4_k_cu_22ba05f1_2261066thrust24THRUST_300001_SM_1000_NS12placeholders2_8E - _ZN41_INTERNAL_6e14613f_4_k_cu_22ba05f1_2261064cuda3std6ranges3__45__cpo5ssizeE)
_ZN41_INTERNAL_6e14613f_4_k_cu_22ba05f1_2261064cuda3std6ranges3__45__cpo5ssizeE:
	.zero		1
	.type		_ZN41_INTERNAL_6e14613f_4_k_cu_22ba05f1_2261066thrust24THRUST_300001_SM_1000_NS12placeholders2_8E,@object
	.size		_ZN41_INTERNAL_6e14613f_4_k_cu_22ba05f1_2261066thrust24THRUST_300001_SM_1000_NS12placeholders2_8E,(_ZN41_INTERNAL_6e14613f_4_k_cu_22ba05f1_2261064cuda3std3__45__cpo5crendE - _ZN41_INTERNAL_6e14613f_4_k_cu_22ba05f1_2261066thrust24THRUST_300001_SM_1000_NS12placeholders2_8E)
_ZN41_INTERNAL_6e14613f_4_k_cu_22ba05f1_2261066thrust24THRUST_300001_SM_1000_NS12placeholders2_8E:
	.zero		1
	.type		_ZN41_INTERNAL_6e14613f_4_k_cu_22ba05f1_2261064cuda3std3__45__cpo5crendE,@object
	.size		_ZN41_INTERNAL_6e14613f_4_k_cu_22ba05f1_2261064cuda3std3__45__cpo5crendE,(_ZN41_INTERNAL_6e14613f_4_k_cu_22ba05f1_2261064cuda3std6ranges3__45__cpo4prevE - _ZN41_INTERNAL_6e14613f_4_k_cu_22ba05f1_2261064cuda3std3__45__cpo5crendE)
_ZN41_INTERNAL_6e14613f_4_k_cu_22ba05f1_2261064cuda3std3__45__cpo5crendE:
	.zero		1
	.type		_ZN41_INTERNAL_6e14613f_4_k_cu_22ba05f1_2261064cuda3std6ranges3__45__cpo4prevE,@object
	.size		_ZN41_INTERNAL_6e14613f_4_k_cu_22ba05f1_2261064cuda3std6ranges3__45__cpo4prevE,(_ZN41_INTERNAL_6e14613f_4_k_cu_22ba05f1_2261064cuda3std6ranges3__45__cpo9iter_moveE - _ZN41_INTERNAL_6e14613f_4_k_cu_22ba05f1_2261064cuda3std6ranges3__45__cpo4prevE)
_ZN41_INTERNAL_6e14613f_4_k_cu_22ba05f1_2261064cuda3std6ranges3__45__cpo4prevE:
	.zero		1
	.type		_ZN41_INTERNAL_6e14613f_4_k_cu_22ba05f1_2261064cuda3std6ranges3__45__cpo9iter_moveE,@object
	.size		_ZN41_INTERNAL_6e14613f_4_k_cu_22ba05f1_2261064cuda3std6ranges3__45__cpo9iter_moveE,(_ZN41_INTERNAL_6e14613f_4_k_cu_22ba05f1_2261066thrust24THRUST_300001_SM_1000_NS6system6detail10sequential3seqE - _ZN41_INTERNAL_6e14613f_4_k_cu_22ba05f1_2261064cuda3std6ranges3__45__cpo9iter_moveE)
_ZN41_INTERNAL_6e14613f_4_k_cu_22ba05f1_2261064cuda3std6ranges3__45__cpo9iter_moveE:
	.zero		1
	.type		_ZN41_INTERNAL_6e14613f_4_k_cu_22ba05f1_2261066thrust24THRUST_300001_SM_1000_NS6system6detail10sequential3seqE,@object
	.size		_ZN41_INTERNAL_6e14613f_4_k_cu_22ba05f1_2261066thrust24THRUST_300001_SM_1000_NS6system6detail10sequential3seqE,(.L_31 - _ZN41_INTERNAL_6e14613f_4_k_cu_22ba05f1_2261066thrust24THRUST_300001_SM_1000_NS6system6detail10sequential3seqE)
_ZN41_INTERNAL_6e14613f_4_k_cu_22ba05f1_2261066thrust24THRUST_300001_SM_1000_NS6system6detail10sequential3seqE:
	.zero		1
.L_31:


//--------------------- .nv.constant0._ZN3cub18CUB_300001_SM_10006detail11EmptyKernelIvEEvv --------------------------
	.section	.nv.constant0._ZN3cub18CUB_300001_SM_10006detail11EmptyKernelIvEEvv,"a",@progbits
	.sectionflags	@""
	.align	4
.nv.constant0._ZN3cub18CUB_300001_SM_10006detail11EmptyKernelIvEEvv:
	.zero		896


//--------------------- SYMBOLS --------------------------

	.type		.nv.reservedSmem.offset0,@object
	.size		.nv.reservedSmem.offset0,0x4
